	.headerflags	@"EF_CUDA_TEXMODE_UNIFIED EF_CUDA_64BIT_ADDRESS EF_CUDA_ACCELERATORS EF_CUDA_SM90 EF_CUDA_VIRTUAL_SM(EF_CUDA_SM90)"
	.elftype	@"ET_EXEC"


//--------------------- .nv.info                  --------------------------
	.section	.nv.info,"",@"SHT_CUDA_INFO"
	.align	4


	//----- nvinfo : EIATTR_REGCOUNT
	.align		4
        /*0000*/ 	.byte	0x04, 0x2f
        /*0002*/ 	.short	(.L_1 - .L_0)
	.align		4
.L_0:
        /*0004*/ 	.word	index@(triton_poi_fused__unsafe_index_convolution_30)
        /*0008*/ 	.word	0x00000016


	//----- nvinfo : EIATTR_MIN_STACK_SIZE
	.align		4
.L_1:
        /*000c*/ 	.byte	0x04, 0x12
        /*000e*/ 	.short	(.L_3 - .L_2)
	.align		4
.L_2:
        /*0010*/ 	.word	index@(triton_poi_fused__unsafe_index_convolution_30)
        /*0014*/ 	.word	0x00000000


	//----- nvinfo : EIATTR_FRAME_SIZE
	.align		4
.L_3:
        /*0018*/ 	.byte	0x04, 0x11
        /*001a*/ 	.short	(.L_5 - .L_4)
	.align		4
.L_4:
        /*001c*/ 	.word	index@(triton_poi_fused__unsafe_index_convolution_30)
        /*0020*/ 	.word	0x00000000


	//----- nvinfo : EIATTR_MIN_STACK_SIZE
	.align		4
.L_5:
        /*0024*/ 	.byte	0x04, 0x12
        /*0026*/ 	.short	(.L_7 - .L_6)
	.align		4
.L_6:
        /*0028*/ 	.word	index@(triton_poi_fused__unsafe_index_convolution_30)
        /*002c*/ 	.word	0x00000000
.L_7:


//--------------------- .nv.info.triton_poi_fused__unsafe_index_convolution_30 --------------------------
	.section	.nv.info.triton_poi_fused__unsafe_index_convolution_30,"",@"SHT_CUDA_INFO"
	.sectionflags	@""
	.align	4


	//----- nvinfo : EIATTR_CUDA_API_VERSION
	.align		4
        /*0000*/ 	.byte	0x04, 0x37
        /*0002*/ 	.short	(.L_9 - .L_8)
.L_8:
        /*0004*/ 	.word	0x0000007c


	//----- nvinfo : EIATTR_KPARAM_INFO
	.align		4
.L_9:
        /*0008*/ 	.byte	0x04, 0x17
        /*000a*/ 	.short	(.L_11 - .L_10)
.L_10:
        /*000c*/ 	.word	0x00000000
        /*0010*/ 	.short	0x0004
        /*0012*/ 	.short	0x0020
        /*0014*/ 	.byte	0x00, 0xf0, 0x11, 0x00


	//----- nvinfo : EIATTR_KPARAM_INFO
	.align		4
.L_11:
        /*0018*/ 	.byte	0x04, 0x17
        /*001a*/ 	.short	(.L_13 - .L_12)
.L_12:
        /*001c*/ 	.word	0x00000000
        /*0020*/ 	.short	0x0003
        /*0022*/ 	.short	0x0018
        /*0024*/ 	.byte	0x00, 0xf4, 0x21, 0x00


	//----- nvinfo : EIATTR_KPARAM_INFO
	.align		4
.L_13:
        /*0028*/ 	.byte	0x04, 0x17
        /*002a*/ 	.short	(.L_15 - .L_14)
.L_14:
        /*002c*/ 	.word	0x00000000
        /*0030*/ 	.short	0x0002
        /*0032*/ 	.short	0x0010
        /*0034*/ 	.byte	0x00, 0xf4, 0x21, 0x00


	//----- nvinfo : EIATTR_KPARAM_INFO
	.align		4
.L_15:
        /*0038*/ 	.byte	0x04, 0x17
        /*003a*/ 	.short	(.L_17 - .L_16)
.L_16:
        /*003c*/ 	.word	0x00000000
        /*0040*/ 	.short	0x0001
        /*0042*/ 	.short	0x0008
        /*0044*/ 	.byte	0x00, 0xf4, 0x21, 0x00


	//----- nvinfo : EIATTR_KPARAM_INFO
	.align		4
.L_17:
        /*0048*/ 	.byte	0x04, 0x17
        /*004a*/ 	.short	(.L_19 - .L_18)
.L_18:
        /*004c*/ 	.word	0x00000000
        /*0050*/ 	.short	0x0000
        /*0052*/ 	.short	0x0000
        /*0054*/ 	.byte	0x00, 0xf4, 0x21, 0x00


	//----- nvinfo : EIATTR_SPARSE_MMA_MASK
	.align		4
.L_19:
        /*0058*/ 	.byte	0x03, 0x50
        /*005a*/ 	.short	0x0000


	//----- nvinfo : EIATTR_MAXREG_COUNT
	.align		4
        /*005c*/ 	.byte	0x03, 0x1b
        /*005e*/ 	.short	0x00ff


	//----- nvinfo : EIATTR_EXIT_INSTR_OFFSETS
	.align		4
        /*0060*/ 	.byte	0x04, 0x1c
        /*0062*/ 	.short	(.L_21 - .L_20)


	//   ....[0]....
.L_20:
        /*0064*/ 	.word	0x000004c0


	//----- nvinfo : EIATTR_REQNTID
	.align		4
.L_21:
        /*0068*/ 	.byte	0x04, 0x10
        /*006a*/ 	.short	(.L_23 - .L_22)
.L_22:
        /*006c*/ 	.word	0x00000100
        /*0070*/ 	.word	0x00000001
        /*0074*/ 	.word	0x00000001


	//----- nvinfo : EIATTR_CBANK_PARAM_SIZE
	.align		4
.L_23:
        /*0078*/ 	.byte	0x03, 0x19
        /*007a*/ 	.short	0x0024


	//----- nvinfo : EIATTR_PARAM_CBANK
	.align		4
        /*007c*/ 	.byte	0x04, 0x0a
        /*007e*/ 	.short	(.L_25 - .L_24)
	.align		4
.L_24:
        /*0080*/ 	.word	index@(.nv.constant0.triton_poi_fused__unsafe_index_convolution_30)
        /*0084*/ 	.short	0x0210
        /*0086*/ 	.short	0x0024


	//----- nvinfo : EIATTR_SW_WAR
	.align		4
.L_25:
        /*0088*/ 	.byte	0x04, 0x36
        /*008a*/ 	.short	(.L_27 - .L_26)
.L_26:
        /*008c*/ 	.word	0x00000008
.L_27:


//--------------------- .nv.callgraph             --------------------------
	.section	.nv.callgraph,"",@"SHT_CUDA_CALLGRAPH"
	.align	4
	.sectionentsize	8
	.align		4
        /*0000*/ 	.word	0x00000000
	.align		4
        /*0004*/ 	.word	0xffffffff
	.align		4
        /*0008*/ 	.word	0x00000000
	.align		4
        /*000c*/ 	.word	0xfffffffe
	.align		4
        /*0010*/ 	.word	0x00000000
	.align		4
        /*0014*/ 	.word	0xfffffffd
	.align		4
        /*0018*/ 	.word	0x00000000
	.align		4
        /*001c*/ 	.word	0xfffffffc


//--------------------- .text.triton_poi_fused__unsafe_index_convolution_30 --------------------------
	.section	.text.triton_poi_fused__unsafe_index_convolution_30,"ax",@progbits
	.align	128
        .global         triton_poi_fused__unsafe_index_convolution_30
        .type           triton_poi_fused__unsafe_index_convolution_30,@function
        .size           triton_poi_fused__unsafe_index_convolution_30,(.L_x_1 - triton_poi_fused__unsafe_index_convolution_30)
        .other          triton_poi_fused__unsafe_index_convolution_30,@"STO_CUDA_ENTRY STV_DEFAULT"
triton_poi_fused__unsafe_index_convolution_30:
.text.triton_poi_fused__unsafe_index_convolution_30:
[----:B------:R-:W-:Y:S01]  /*0000*/  LDC R1, c[0x0][0x28] ;  /* 0x00000a00ff017b82 */ /* 0x000fe20000000800 */
[----:B------:R-:W1:Y:S01]  /*0010*/  S2R R0, SR_TID.X ;  /* 0x0000000000007919 */ /* 0x000e620000002100 */
[----:B------:R-:W-:Y:S01]  /*0020*/  ULDC.64 UR4, c[0x0][0x208] ;  /* 0x0000820000047ab9 */ /* 0x000fe20000000a00 */
[----:B------:R-:W-:Y:S01]  /*0030*/  ULDC.64 UR6, c[0x0][0x218] ;  /* 0x0000860000067ab9 */ /* 0x000fe20000000a00 */
[----:B------:R-:W2:Y:S01]  /*0040*/  S2R R3, SR_CTAID.X ;  /* 0x0000000000037919 */ /* 0x000ea20000002500 */
[----:B-1----:R-:W-:Y:S01]  /*0050*/  IMAD.SHL.U32 R0, R0, 0x2, RZ ;  /* 0x0000000200007824 */ /* 0x002fe200078e00ff */
[----:B--2---:R-:W-:-:S04]  /*0060*/  SHF.R.S32.HI R9, RZ, 0x16, R3 ;  /* 0x00000016ff097819 */ /* 0x004fc80000011403 */
[----:B------:R-:W-:Y:S02]  /*0070*/  LOP3.LUT R0, R0, 0x1fe, RZ, 0xc0, !PT ;  /* 0x000001fe00007812 */ /* 0x000fe400078ec0ff */
[----:B------:R-:W-:-:S03]  /*0080*/  SGXT R9, R9, 0x1 ;  /* 0x000000010909781a */ /* 0x000fc60000000200 */
[----:B------:R-:W-:Y:S02]  /*0090*/  IMAD R0, R3, 0x200, R0 ;  /* 0x0000020003007824 */ /* 0x000fe400078e0200 */
[----:B------:R-:W1:Y:S03]  /*00a0*/  LDC.64 R2, c[0x0][0x210] ;  /* 0x00008400ff027b82 */ /* 0x000e660000000a00 */
[----:B------:R-:W-:Y:S02]  /*00b0*/  SHF.R.S32.HI R5, RZ, 0x1f, R0 ;  /* 0x0000001fff057819 */ /* 0x000fe40000011400 */
[-C--:B------:R-:W-:Y:S02]  /*00c0*/  LEA.HI R4, R9, R0.reuse, RZ, 0x6 ;  /* 0x0000000009047211 */ /* 0x080fe400078f30ff */
[----:B------:R-:W-:Y:S02]  /*00d0*/  LEA.HI R6, R5, R0, RZ, 0x3 ;  /* 0x0000000005067211 */ /* 0x000fe400078f18ff */
[----:B------:R-:W-:-:S02]  /*00e0*/  SHF.R.S32.HI R4, RZ, 0x6, R4 ;  /* 0x00000006ff047819 */ /* 0x000fc40000011404 */
[----:B------:R-:W-:Y:S02]  /*00f0*/  SHF.R.S32.HI R7, RZ, 0x3, R6 ;  /* 0x00000003ff077819 */ /* 0x000fe40000011406 */
[----:B------:R-:W-:Y:S02]  /*0100*/  LEA.HI R5, R4, R4, RZ, 0x3 ;  /* 0x0000000404057211 */ /* 0x000fe400078f18ff */
[----:B------:R-:W-:Y:S02]  /*0110*/  LEA.HI R8, R7, R7, RZ, 0x3 ;  /* 0x0000000707087211 */ /* 0x000fe400078f18ff */
[----:B------:R-:W-:Y:S02]  /*0120*/  LOP3.LUT R5, R5, 0xfffffff8, RZ, 0xc0, !PT ;  /* 0xfffffff805057812 */ /* 0x000fe400078ec0ff */
[----:B------:R-:W-:-:S03]  /*0130*/  LOP3.LUT R8, R8, 0xfffffff8, RZ, 0xc0, !PT ;  /* 0xfffffff808087812 */ /* 0x000fc600078ec0ff */
[----:B------:R-:W-:Y:S02]  /*0140*/  IMAD.IADD R5, R4, 0x1, -R5 ;  /* 0x0000000104057824 */ /* 0x000fe400078e0a05 */
[----:B------:R-:W-:Y:S01]  /*0150*/  IMAD.IADD R13, R7, 0x1, -R8 ;  /* 0x00000001070d7824 */ /* 0x000fe200078e0a08 */
[----:B------:R-:W-:Y:S01]  /*0160*/  LOP3.LUT R7, R6, 0xfffffff8, RZ, 0xc0, !PT ;  /* 0xfffffff806077812 */ /* 0x000fe200078ec0ff */
[----:B-1----:R-:W-:-:S04]  /*0170*/  IMAD.WIDE R10, R5, 0x8, R2 ;  /* 0x00000008050a7825 */ /* 0x002fc800078e0202 */
[----:B------:R-:W-:Y:S02]  /*0180*/  IMAD.WIDE R12, R13, 0x8, R2 ;  /* 0x000000080d0c7825 */ /* 0x000fe400078e0202 */
[----:B------:R-:W2:Y:S02]  /*0190*/  LDG.E.EL.64 R10, desc[UR4][R10.64] ;  /* 0x000000040a0a7981 */ /* 0x000ea4000c2e1b00 */
[----:B------:R-:W-:Y:S02]  /*01a0*/  IMAD.IADD R5, R0, 0x1, -R7 ;  /* 0x0000000100057824 */ /* 0x000fe400078e0a07 */
[----:B------:R-:W3:Y:S02]  /*01b0*/  LDG.E.EL.64 R12, desc[UR4][R12.64] ;  /* 0x000000040c0c7981 */ /* 0x000ee4000c2e1b00 */
[----:B------:R-:W-:-:S06]  /*01c0*/  IMAD.WIDE R4, R5, 0x8, R2 ;  /* 0x0000000805047825 */ /* 0x000fcc00078e0202 */
[----:B------:R-:W4:Y:S01]  /*01d0*/  LDG.E.EL.128 R4, desc[UR4][R4.64] ;  /* 0x0000000404047981 */ /* 0x000f22000c2e1d00 */
[----:B------:R-:W-:-:S04]  /*01e0*/  LEA.HI R9, R9, R0, RZ, 0x9 ;  /* 0x0000000009097211 */ /* 0x000fc800078f48ff */
[----:B------:R-:W-:Y:S02]  /*01f0*/  SHF.R.S32.HI R9, RZ, 0x9, R9 ;  /* 0x00000009ff097819 */ /* 0x000fe40000011409 */
[----:B--2---:R-:W-:Y:S02]  /*0200*/  SHF.R.U32.HI R15, RZ, 0x1d, R11 ;  /* 0x0000001dff0f7819 */ /* 0x004fe4000001160b */
[----:B---3--:R-:W-:Y:S02]  /*0210*/  SHF.R.U32.HI R3, RZ, 0x1d, R13 ;  /* 0x0000001dff037819 */ /* 0x008fe4000001160d */
[----:B------:R-:W-:Y:S02]  /*0220*/  LOP3.LUT R15, R15, 0x4, RZ, 0xc0, !PT ;  /* 0x000000040f0f7812 */ /* 0x000fe400078ec0ff */
[----:B------:R-:W-:Y:S02]  /*0230*/  LOP3.LUT R3, R3, 0x4, RZ, 0xc0, !PT ;  /* 0x0000000403037812 */ /* 0x000fe400078ec0ff */
[----:B------:R-:W-:-:S02]  /*0240*/  IADD3 R8, P0, R10, R15, RZ ;  /* 0x0000000f0a087210 */ /* 0x000fc40007f1e0ff */
[----:B------:R-:W-:Y:S02]  /*0250*/  IADD3 R16, P1, R12, R3, RZ ;  /* 0x000000030c107210 */ /* 0x000fe40007f3e0ff */
[C---:B----4-:R-:W-:Y:S01]  /*0260*/  LEA R15, P2, R4.reuse, UR6, 0x2 ;  /* 0x00000006040f7c11 */ /* 0x050fe2000f8410ff */
[----:B------:R-:W1:Y:S02]  /*0270*/  LDC.64 R2, c[0x0][0x220] ;  /* 0x00008800ff027b82 */ /* 0x000e640000000a00 */
[----:B------:R-:W-:Y:S01]  /*0280*/  IMAD.X R17, RZ, RZ, R13, P1 ;  /* 0x000000ffff117224 */ /* 0x000fe200008e060d */
[----:B------:R-:W-:Y:S01]  /*0290*/  LEA.HI.X R13, R4, UR7, R5, 0x2, P2 ;  /* 0x00000007040d7c11 */ /* 0x000fe200090f1405 */
[----:B------:R-:W-:Y:S01]  /*02a0*/  IMAD.X R19, RZ, RZ, R11, P0 ;  /* 0x000000ffff137224 */ /* 0x000fe200000e060b */
[----:B------:R-:W-:Y:S02]  /*02b0*/  SHF.R.U32.HI R4, RZ, 0x1b, R7 ;  /* 0x0000001bff047819 */ /* 0x000fe40000011607 */
[----:B------:R-:W-:Y:S01]  /*02c0*/  SHF.R.U32.HI R11, RZ, 0x1b, R5 ;  /* 0x0000001bff0b7819 */ /* 0x000fe20000011605 */
[----:B------:R-:W-:Y:S01]  /*02d0*/  IMAD.SHL.U32 R10, R16, 0x10, RZ ;  /* 0x00000010100a7824 */ /* 0x000fe200078e00ff */
[----:B------:R-:W-:-:S02]  /*02e0*/  LEA R5, P0, R6, UR6, 0x2 ;  /* 0x0000000606057c11 */ /* 0x000fc4000f8010ff */
[----:B------:R-:W-:Y:S02]  /*02f0*/  LOP3.LUT R4, R4, 0x10, RZ, 0xc0, !PT ;  /* 0x0000001004047812 */ /* 0x000fe400078ec0ff */
[----:B------:R-:W-:Y:S02]  /*0300*/  LOP3.LUT R11, R11, 0x10, RZ, 0xc0, !PT ;  /* 0x000000100b0b7812 */ /* 0x000fe400078ec0ff */
[----:B------:R-:W-:Y:S02]  /*0310*/  LEA.HI.X R7, R6, UR7, R7, 0x2, P0 ;  /* 0x0000000706077c11 */ /* 0x000fe400080f1407 */
[----:B------:R-:W-:Y:S01]  /*0320*/  IADD3 R6, P2, P3, R10, R5, R4 ;  /* 0x000000050a067210 */ /* 0x000fe20007b5e004 */
[----:B------:R-:W-:Y:S01]  /*0330*/  IMAD.SHL.U32 R5, R8, 0x40, RZ ;  /* 0x0000004008057824 */ /* 0x000fe200078e00ff */
[----:B------:R-:W-:Y:S02]  /*0340*/  SHF.L.U64.HI R14, R16, 0x4, R17 ;  /* 0x00000004100e7819 */ /* 0x000fe40000010211 */
[----:B------:R-:W-:-:S02]  /*0350*/  IADD3 R12, P0, P1, R10, R15, R11 ;  /* 0x0000000f0a0c7210 */ /* 0x000fc4000791e00b */
[----:B------:R-:W-:Y:S02]  /*0360*/  LEA.HI R4, R9, R9, RZ, 0x8 ;  /* 0x0000000909047211 */ /* 0x000fe400078f40ff */
[----:B------:R-:W-:Y:S02]  /*0370*/  SHF.L.U64.HI R10, R8, 0x6, R19 ;  /* 0x00000006080a7819 */ /* 0x000fe40000010213 */
[----:B------:R-:W-:Y:S02]  /*0380*/  IADD3.X R13, R14, R13, RZ, P0, P1 ;  /* 0x0000000d0e0d7210 */ /* 0x000fe400007e24ff */
[----:B------:R-:W-:Y:S02]  /*0390*/  LOP3.LUT R8, R4, 0xffffff00, RZ, 0xc0, !PT ;  /* 0xffffff0004087812 */ /* 0x000fe400078ec0ff */
[----:B------:R-:W-:Y:S02]  /*03a0*/  IADD3.X R7, R14, R7, RZ, P2, P3 ;  /* 0x000000070e077210 */ /* 0x000fe400017e64ff */
[----:B------:R-:W-:-:S02]  /*03b0*/  IADD3 R4, P0, R5, R12, RZ ;  /* 0x0000000c05047210 */ /* 0x000fc40007f1e0ff */
[----:B------:R-:W-:Y:S01]  /*03c0*/  IADD3 R6, P1, R6, R5, RZ ;  /* 0x0000000506067210 */ /* 0x000fe20007f3e0ff */
[----:B------:R-:W-:Y:S02]  /*03d0*/  IMAD.IADD R11, R9, 0x1, -R8 ;  /* 0x00000001090b7824 */ /* 0x000fe400078e0a08 */
[----:B------:R-:W-:Y:S02]  /*03e0*/  IMAD.X R5, R10, 0x1, R13, P0 ;  /* 0x000000010a057824 */ /* 0x000fe400000e060d */
[----:B------:R-:W-:Y:S02]  /*03f0*/  IMAD.X R7, R7, 0x1, R10, P1 ;  /* 0x0000000107077824 */ /* 0x000fe400008e060a */
[----:B------:R-:W-:Y:S02]  /*0400*/  IMAD.SHL.U32 R9, R9, 0x40, RZ ;  /* 0x0000004009097824 */ /* 0x000fe400078e00ff */
[----:B-1----:R-:W-:-:S04]  /*0410*/  IMAD.WIDE R2, R11, 0x4, R2 ;  /* 0x000000040b027825 */ /* 0x002fc800078e0202 */
[C---:B------:R-:W-:Y:S02]  /*0420*/  IMAD.WIDE R4, R9.reuse, 0x4, R4 ;  /* 0x0000000409047825 */ /* 0x040fe400078e0204 */
[----:B------:R-:W2:Y:S02]  /*0430*/  LDG.E.EL R2, desc[UR4][R2.64] ;  /* 0x0000000402027981 */ /* 0x000ea4000c2e1900 */
[----:B------:R-:W-:Y:S02]  /*0440*/  IMAD.WIDE R6, R9, 0x4, R6 ;  /* 0x0000000409067825 */ /* 0x000fe400078e0206 */
[----:B------:R-:W2:Y:S01]  /*0450*/  LDG.E.EL R5, desc[UR4][R4.64] ;  /* 0x0000000404057981 */ /* 0x000ea2000c2e1900 */
[----:B------:R-:W1:Y:S03]  /*0460*/  LDC.64 R8, c[0x0][0x228] ;  /* 0x00008a00ff087b82 */ /* 0x000e660000000a00 */
[----:B------:R-:W3:Y:S01]  /*0470*/  LDG.E.EL R7, desc[UR4][R6.64] ;  /* 0x0000000406077981 */ /* 0x000ee2000c2e1900 */
[----:B-1----:R-:W-:-:S04]  /*0480*/  IMAD.WIDE R8, R0, 0x4, R8 ;  /* 0x0000000400087825 */ /* 0x002fc800078e0208 */
[C---:B--2---:R-:W-:Y:S01]  /*0490*/  FADD R10, R2.reuse, R5 ;  /* 0x00000005020a7221 */ /* 0x044fe20000000000 */
[----:B---3--:R-:W-:-:S05]  /*04a0*/  FADD R11, R2, R7 ;  /* 0x00000007020b7221 */ /* 0x008fca0000000000 */
[----:B------:R-:W-:Y:S01]  /*04b0*/  STG.E.64 desc[UR4][R8.64], R10 ;  /* 0x0000000a08007986 */ /* 0x000fe2000c101b04 */
[----:B------:R-:W-:Y:S05]  /*04c0*/  EXIT ;  /* 0x000000000000794d */ /* 0x000fea0003800000 */
.L_x_0:
[----:B------:R-:W-:-:S00]  /*04d0*/  BRA `(.L_x_0) ;  /* 0xfffffffc00fc7947 */ /* 0x000fc0000383ffff */
[----:B------:R-:W-:-:S00]  /*04e0*/  NOP ;  /* 0x0000000000007918 */ /* 0x000fc00000000000 */
        /* <DEDUP_REMOVED lines=9> */
.L_x_1:


//--------------------- .nv.constant0.triton_poi_fused__unsafe_index_convolution_30 --------------------------
	.section	.nv.constant0.triton_poi_fused__unsafe_index_convolution_30,"a",@progbits
	.sectionflags	@""
	.align	4
.nv.constant0.triton_poi_fused__unsafe_index_convolution_30:
	.zero		564
